	.headerflags	@"EF_CUDA_TEXMODE_UNIFIED EF_CUDA_64BIT_ADDRESS EF_CUDA_ACCELERATORS EF_CUDA_SM90 EF_CUDA_VIRTUAL_SM(EF_CUDA_SM90)"
	.elftype	@"ET_EXEC"


//--------------------- .nv.info                  --------------------------
	.section	.nv.info,"",@"SHT_CUDA_INFO"
	.align	4


	//----- nvinfo : EIATTR_REGCOUNT
	.align		4
        /*0000*/ 	.byte	0x04, 0x2f
        /*0002*/ 	.short	(.L_3 - .L_2)
	.align		4
.L_2:
        /*0004*/ 	.word	index@(triton_poi_fused__native_batch_norm_legit_no_training_15)
        /*0008*/ 	.word	0x00000012


	//----- nvinfo : EIATTR_MIN_STACK_SIZE
	.align		4
.L_3:
        /*000c*/ 	.byte	0x04, 0x12
        /*000e*/ 	.short	(.L_5 - .L_4)
	.align		4
.L_4:
        /*0010*/ 	.word	index@(triton_poi_fused__native_batch_norm_legit_no_training_15)
        /*0014*/ 	.word	0x00000000


	//----- nvinfo : EIATTR_FRAME_SIZE
	.align		4
.L_5:
        /*0018*/ 	.byte	0x04, 0x11
        /*001a*/ 	.short	(.L_7 - .L_6)
	.align		4
.L_6:
        /*001c*/ 	.word	index@(triton_poi_fused__native_batch_norm_legit_no_training_15)
        /*0020*/ 	.word	0x00000000


	//----- nvinfo : EIATTR_MIN_STACK_SIZE
	.align		4
.L_7:
        /*0024*/ 	.byte	0x04, 0x12
        /*0026*/ 	.short	(.L_9 - .L_8)
	.align		4
.L_8:
        /*0028*/ 	.word	index@(triton_poi_fused__native_batch_norm_legit_no_training_15)
        /*002c*/ 	.word	0x00000000
.L_9:


//--------------------- .nv.info.triton_poi_fused__native_batch_norm_legit_no_training_15 --------------------------
	.section	.nv.info.triton_poi_fused__native_batch_norm_legit_no_training_15,"",@"SHT_CUDA_INFO"
	.sectionflags	@""
	.align	4


	//----- nvinfo : EIATTR_CUDA_API_VERSION
	.align		4
        /*0000*/ 	.byte	0x04, 0x37
        /*0002*/ 	.short	(.L_11 - .L_10)
.L_10:
        /*0004*/ 	.word	0x0000007c


	//----- nvinfo : EIATTR_KPARAM_INFO
	.align		4
.L_11:
        /*0008*/ 	.byte	0x04, 0x17
        /*000a*/ 	.short	(.L_13 - .L_12)
.L_12:
        /*000c*/ 	.word	0x00000000
        /*0010*/ 	.short	0x0006
        /*0012*/ 	.short	0x0030
        /*0014*/ 	.byte	0x00, 0xf0, 0x11, 0x00


	//----- nvinfo : EIATTR_KPARAM_INFO
	.align		4
.L_13:
        /*0018*/ 	.byte	0x04, 0x17
        /*001a*/ 	.short	(.L_15 - .L_14)
.L_14:
        /*001c*/ 	.word	0x00000000
        /*0020*/ 	.short	0x0005
        /*0022*/ 	.short	0x0028
        /*0024*/ 	.byte	0x00, 0xf4, 0x21, 0x00


	//----- nvinfo : EIATTR_KPARAM_INFO
	.align		4
.L_15:
        /*0028*/ 	.byte	0x04, 0x17
        /*002a*/ 	.short	(.L_17 - .L_16)
.L_16:
        /*002c*/ 	.word	0x00000000
        /*0030*/ 	.short	0x0004
        /*0032*/ 	.short	0x0020
        /*0034*/ 	.byte	0x00, 0xf4, 0x21, 0x00


	//----- nvinfo : EIATTR_KPARAM_INFO
	.align		4
.L_17:
        /*0038*/ 	.byte	0x04, 0x17
        /*003a*/ 	.short	(.L_19 - .L_18)
.L_18:
        /*003c*/ 	.word	0x00000000
        /*0040*/ 	.short	0x0003
        /*0042*/ 	.short	0x0018
        /*0044*/ 	.byte	0x00, 0xf4, 0x21, 0x00


	//----- nvinfo : EIATTR_KPARAM_INFO
	.align		4
.L_19:
        /*0048*/ 	.byte	0x04, 0x17
        /*004a*/ 	.short	(.L_21 - .L_20)
.L_20:
        /*004c*/ 	.word	0x00000000
        /*0050*/ 	.short	0x0002
        /*0052*/ 	.short	0x0010
        /*0054*/ 	.byte	0x00, 0xf4, 0x21, 0x00


	//----- nvinfo : EIATTR_KPARAM_INFO
	.align		4
.L_21:
        /*0058*/ 	.byte	0x04, 0x17
        /*005a*/ 	.short	(.L_23 - .L_22)
.L_22:
        /*005c*/ 	.word	0x00000000
        /*0060*/ 	.short	0x0001
        /*0062*/ 	.short	0x0008
        /*0064*/ 	.byte	0x00, 0xf4, 0x21, 0x00


	//----- nvinfo : EIATTR_KPARAM_INFO
	.align		4
.L_23:
        /*0068*/ 	.byte	0x04, 0x17
        /*006a*/ 	.short	(.L_25 - .L_24)
.L_24:
        /*006c*/ 	.word	0x00000000
        /*0070*/ 	.short	0x0000
        /*0072*/ 	.short	0x0000
        /*0074*/ 	.byte	0x00, 0xf4, 0x21, 0x00


	//----- nvinfo : EIATTR_SPARSE_MMA_MASK
	.align		4
.L_25:
        /*0078*/ 	.byte	0x03, 0x50
        /*007a*/ 	.short	0x0000


	//----- nvinfo : EIATTR_MAXREG_COUNT
	.align		4
        /*007c*/ 	.byte	0x03, 0x1b
        /*007e*/ 	.short	0x00ff


	//----- nvinfo : EIATTR_EXIT_INSTR_OFFSETS
	.align		4
        /*0080*/ 	.byte	0x04, 0x1c
        /*0082*/ 	.short	(.L_27 - .L_26)


	//   ....[0]....
.L_26:
        /*0084*/ 	.word	0x00000300


	//   ....[1]....
        /*0088*/ 	.word	0x00000320


	//----- nvinfo : EIATTR_REQNTID
	.align		4
.L_27:
        /*008c*/ 	.byte	0x04, 0x10
        /*008e*/ 	.short	(.L_29 - .L_28)
.L_28:
        /*0090*/ 	.word	0x00000080
        /*0094*/ 	.word	0x00000001
        /*0098*/ 	.word	0x00000001


	//----- nvinfo : EIATTR_CBANK_PARAM_SIZE
	.align		4
.L_29:
        /*009c*/ 	.byte	0x03, 0x19
        /*009e*/ 	.short	0x0034


	//----- nvinfo : EIATTR_PARAM_CBANK
	.align		4
        /*00a0*/ 	.byte	0x04, 0x0a
        /*00a2*/ 	.short	(.L_31 - .L_30)
	.align		4
.L_30:
        /*00a4*/ 	.word	index@(.nv.constant0.triton_poi_fused__native_batch_norm_legit_no_training_15)
        /*00a8*/ 	.short	0x0210
        /*00aa*/ 	.short	0x0034


	//----- nvinfo : EIATTR_SW_WAR
	.align		4
.L_31:
        /*00ac*/ 	.byte	0x04, 0x36
        /*00ae*/ 	.short	(.L_33 - .L_32)
.L_32:
        /*00b0*/ 	.word	0x00000008
.L_33:


//--------------------- .nv.callgraph             --------------------------
	.section	.nv.callgraph,"",@"SHT_CUDA_CALLGRAPH"
	.align	4
	.sectionentsize	8
	.align		4
        /*0000*/ 	.word	0x00000000
	.align		4
        /*0004*/ 	.word	0xffffffff
	.align		4
        /*0008*/ 	.word	0x00000000
	.align		4
        /*000c*/ 	.word	0xfffffffe
	.align		4
        /*0010*/ 	.word	0x00000000
	.align		4
        /*0014*/ 	.word	0xfffffffd
	.align		4
        /*0018*/ 	.word	0x00000000
	.align		4
        /*001c*/ 	.word	0xfffffffc


//--------------------- .nv.constant4             --------------------------
	.section	.nv.constant4,"a",@progbits
	.align	8
	.align		8
.nv.constant4:
        /*0000*/ 	.dword	_$_str
	.align		8
        /*0008*/ 	.dword	_$_str_$_2


//--------------------- .text.triton_poi_fused__native_batch_norm_legit_no_training_15 --------------------------
	.section	.text.triton_poi_fused__native_batch_norm_legit_no_training_15,"ax",@progbits
	.align	128
        .global         triton_poi_fused__native_batch_norm_legit_no_training_15
        .type           triton_poi_fused__native_batch_norm_legit_no_training_15,@function
        .size           triton_poi_fused__native_batch_norm_legit_no_training_15,(.L_x_1 - triton_poi_fused__native_batch_norm_legit_no_training_15)
        .other          triton_poi_fused__native_batch_norm_legit_no_training_15,@"STO_CUDA_ENTRY STV_DEFAULT"
triton_poi_fused__native_batch_norm_legit_no_training_15:
.text.triton_poi_fused__native_batch_norm_legit_no_training_15:
[----:B------:R-:W0:Y:S01]  /*0000*/  LDC R1, c[0x0][0x28] ;  /* 0x00000a00ff017b82 */ /* 0x000e220000000800 */
[----:B------:R-:W1:Y:S07]  /*0010*/  S2R R0, SR_TID.X ;  /* 0x0000000000007919 */ /* 0x000e6e0000002100 */
[----:B------:R-:W2:Y:S01]  /*0020*/  LDC.64 R8, c[0x0][0x220] ;  /* 0x00008800ff087b82 */ /* 0x000ea20000000a00 */
[----:B------:R-:W-:Y:S01]  /*0030*/  HFMA2.MMA R14, -RZ, RZ, 0, 0 ;  /* 0x00000000ff0e7435 */ /* 0x000fe200000001ff */
[----:B------:R-:W-:Y:S01]  /*0040*/  ULDC.64 UR4, c[0x0][0x208] ;  /* 0x0000820000047ab9 */ /* 0x000fe20000000a00 */
[----:B------:R-:W3:Y:S05]  /*0050*/  S2R R3, SR_CTAID.X ;  /* 0x0000000000037919 */ /* 0x000eea0000002500 */
[----:B------:R-:W4:Y:S08]  /*0060*/  LDC.64 R4, c[0x0][0x210] ;  /* 0x00008400ff047b82 */ /* 0x000f300000000a00 */
[----:B------:R-:W5:Y:S08]  /*0070*/  LDC.64 R6, c[0x0][0x218] ;  /* 0x00008600ff067b82 */ /* 0x000f700000000a00 */
[----:B------:R-:W5:Y:S01]  /*0080*/  LDC.64 R10, c[0x0][0x228] ;  /* 0x00008a00ff0a7b82 */ /* 0x000f620000000a00 */
[----:B-1----:R-:W-:-:S07]  /*0090*/  LOP3.LUT R0, R0, 0x7f, RZ, 0xc0, !PT ;  /* 0x0000007f00007812 */ /* 0x002fce00078ec0ff */
[----:B------:R-:W1:Y:S01]  /*00a0*/  LDC.64 R12, c[0x0][0x230] ;  /* 0x00008c00ff0c7b82 */ /* 0x000e620000000a00 */
[----:B---3--:R-:W-:Y:S02]  /*00b0*/  SHF.R.S32.HI R2, RZ, 0x18, R3 ;  /* 0x00000018ff027819 */ /* 0x008fe40000011403 */
[----:B------:R-:W-:Y:S02]  /*00c0*/  LEA R0, R3, R0, 0x7 ;  /* 0x0000000003007211 */ /* 0x000fe400078e38ff */
[----:B------:R-:W-:Y:S02]  /*00d0*/  SGXT R3, R2, 0x1 ;  /* 0x000000010203781a */ /* 0x000fe40000000200 */
[----:B------:R-:W-:Y:S02]  /*00e0*/  ISETP.GE.AND P2, PT, R0, 0x100, PT ;  /* 0x000001000000780c */ /* 0x000fe40003f46270 */
[----:B------:R-:W-:-:S04]  /*00f0*/  LEA.HI R3, R3, R0, RZ, 0x4 ;  /* 0x0000000003037211 */ /* 0x000fc800078f20ff */
[----:B------:R-:W-:-:S04]  /*0100*/  SHF.R.S32.HI R3, RZ, 0x4, R3 ;  /* 0x00000004ff037819 */ /* 0x000fc80000011403 */
[----:B------:R-:W-:-:S04]  /*0110*/  LEA.HI R2, R3, R3, RZ, 0x2 ;  /* 0x0000000303027211 */ /* 0x000fc800078f10ff */
[----:B------:R-:W-:-:S04]  /*0120*/  LOP3.LUT R2, R2, 0xfffffffc, RZ, 0xc0, !PT ;  /* 0xfffffffc02027812 */ /* 0x000fc800078ec0ff */
[----:B------:R-:W-:-:S05]  /*0130*/  IADD3 R15, R3, -R2, RZ ;  /* 0x80000002030f7210 */ /* 0x000fca0007ffe0ff */
[----:B--2---:R-:W-:-:S05]  /*0140*/  IMAD.WIDE R8, R15, 0x4, R8 ;  /* 0x000000040f087825 */ /* 0x004fca00078e0208 */
[----:B------:R2:W3:Y:S01]  /*0150*/  @!P2 LDG.E.EL R14, desc[UR4][R8.64] ;  /* 0x00000004080ea981 */ /* 0x0004e2000c2e1900 */
[----:B------:R-:W-:Y:S01]  /*0160*/  CS2R R2, SRZ ;  /* 0x0000000000027805 */ /* 0x000fe2000001ff00 */
[----:B----4-:R-:W-:-:S04]  /*0170*/  IMAD.WIDE R4, R0, 0x4, R4 ;  /* 0x0000000400047825 */ /* 0x010fc800078e0204 */
[C---:B-----5:R-:W-:Y:S01]  /*0180*/  IMAD.WIDE R6, R15.reuse, 0x4, R6 ;  /* 0x000000040f067825 */ /* 0x060fe200078e0206 */
[----:B------:R4:W5:Y:S03]  /*0190*/  @!P2 LDG.E R2, desc[UR4][R4.64] ;  /* 0x000000040402a981 */ /* 0x000966000c1e1900 */
[C---:B0-2---:R-:W-:Y:S01]  /*01a0*/  IMAD.WIDE R8, R15.reuse, 0x4, R10 ;  /* 0x000000040f087825 */ /* 0x045fe200078e020a */
[----:B------:R0:W5:Y:S03]  /*01b0*/  @!P2 LDG.E.EL R3, desc[UR4][R6.64] ;  /* 0x000000040603a981 */ /* 0x000166000c2e1900 */
[----:B-1----:R-:W-:Y:S01]  /*01c0*/  IMAD.WIDE R10, R15, 0x4, R12 ;  /* 0x000000040f0a7825 */ /* 0x002fe200078e020c */
[----:B------:R-:W-:Y:S01]  /*01d0*/  CS2R R12, SRZ ;  /* 0x00000000000c7805 */ /* 0x000fe2000001ff00 */
[----:B----4-:R-:W1:Y:S05]  /*01e0*/  LDC.64 R4, c[0x0][0x238] ;  /* 0x00008e00ff047b82 */ /* 0x010e6a0000000a00 */
[----:B------:R-:W2:Y:S04]  /*01f0*/  @!P2 LDG.E.EL R12, desc[UR4][R8.64] ;  /* 0x00000004080ca981 */ /* 0x000ea8000c2e1900 */
[----:B------:R-:W2:Y:S01]  /*0200*/  @!P2 LDG.E.EL R13, desc[UR4][R10.64] ;  /* 0x000000040a0da981 */ /* 0x000ea2000c2e1900 */
[----:B0-----:R-:W-:Y:S01]  /*0210*/  MOV R6, 0x3e800000 ;  /* 0x3e80000000067802 */ /* 0x001fe20000000f00 */
[----:B---3--:R-:W-:-:S04]  /*0220*/  FADD R14, R14, 9.9999997473787516356e-06 ;  /* 0x3727c5ac0e0e7421 */ /* 0x008fc80000000000 */
[----:B------:R-:W0:Y:S01]  /*0230*/  MUFU.SQRT R15, R14 ;  /* 0x0000000e000f7308 */ /* 0x000e220000002000 */
[----:B-----5:R-:W-:Y:S01]  /*0240*/  FADD R2, -R3, R2 ;  /* 0x0000000203027221 */ /* 0x020fe20000000100 */
[C---:B0-----:R-:W-:Y:S02]  /*0250*/  FSETP.GT.AND P0, PT, R15.reuse, 8.50705917302346158658e+37, PT ;  /* 0x7e8000000f00780b */ /* 0x041fe40003f04000 */
[----:B------:R-:W-:Y:S02]  /*0260*/  FSETP.GEU.AND P1, PT, R15, 1.175494350822287508e-38, PT ;  /* 0x008000000f00780b */ /* 0x000fe40003f2e000 */
[----:B------:R-:W-:-:S09]  /*0270*/  FSEL R6, R6, 1, P0 ;  /* 0x3f80000006067808 */ /* 0x000fd20000000000 */
[----:B------:R-:W-:Y:S02]  /*0280*/  @P0 FMUL R15, R15, 0.25 ;  /* 0x3e8000000f0f0820 */ /* 0x000fe40000400000 */
[----:B------:R-:W-:Y:S02]  /*0290*/  @!P1 FMUL R6, R6, 16777216 ;  /* 0x4b80000006069820 */ /* 0x000fe40000400000 */
[----:B------:R-:W-:-:S06]  /*02a0*/  @!P1 FMUL R15, R15, 16777216 ;  /* 0x4b8000000f0f9820 */ /* 0x000fcc0000400000 */
[----:B------:R-:W0:Y:S02]  /*02b0*/  MUFU.RCP R15, R15 ;  /* 0x0000000f000f7308 */ /* 0x000e240000001000 */
[----:B0-----:R-:W-:-:S04]  /*02c0*/  FMUL R3, R15, R6 ;  /* 0x000000060f037220 */ /* 0x001fc80000400000 */
[----:B------:R-:W-:Y:S01]  /*02d0*/  FMUL R6, R2, R3 ;  /* 0x0000000302067220 */ /* 0x000fe20000400000 */
[----:B-1----:R-:W-:-:S04]  /*02e0*/  IMAD.WIDE R2, R0, 0x4, R4 ;  /* 0x0000000400027825 */ /* 0x002fc800078e0204 */
[----:B--2---:R-:W-:Y:S01]  /*02f0*/  FFMA R13, R6, R12, R13 ;  /* 0x0000000c060d7223 */ /* 0x004fe2000000000d */
[----:B------:R-:W-:Y:S06]  /*0300*/  @P2 EXIT ;  /* 0x000000000000294d */ /* 0x000fec0003800000 */
[----:B------:R-:W-:Y:S01]  /*0310*/  STG.E desc[UR4][R2.64], R13 ;  /* 0x0000000d02007986 */ /* 0x000fe2000c101904 */
[----:B------:R-:W-:Y:S05]  /*0320*/  EXIT ;  /* 0x000000000000794d */ /* 0x000fea0003800000 */
.L_x_0:
[----:B------:R-:W-:-:S00]  /*0330*/  BRA `(.L_x_0) ;  /* 0xfffffffc00fc7947 */ /* 0x000fc0000383ffff */
[----:B------:R-:W-:-:S00]  /*0340*/  NOP ;  /* 0x0000000000007918 */ /* 0x000fc00000000000 */
        /* <DEDUP_REMOVED lines=11> */
.L_x_1:


//--------------------- .nv.global.init           --------------------------
	.section	.nv.global.init,"aw",@progbits
.nv.global.init:
	.type		_$_str,@object
	.size		_$_str,(_$_str_$_2 - _$_str)
_$_str:
        /*0000*/ 	.byte	0x5f, 0x5f, 0x43, 0x55, 0x44, 0x41, 0x5f, 0x46, 0x54, 0x5a, 0x00
	.type		_$_str_$_2,@object
	.size		_$_str_$_2,(.L_1 - _$_str_$_2)
_$_str_$_2:
        /*000b*/ 	.byte	0x5f, 0x5f, 0x43, 0x55, 0x44, 0x41, 0x5f, 0x50, 0x52, 0x45, 0x43, 0x5f, 0x53, 0x51, 0x52, 0x54
        /*001b*/ 	.byte	0x00
.L_1:


//--------------------- .nv.constant0.triton_poi_fused__native_batch_norm_legit_no_training_15 --------------------------
	.section	.nv.constant0.triton_poi_fused__native_batch_norm_legit_no_training_15,"a",@progbits
	.sectionflags	@""
	.align	4
.nv.constant0.triton_poi_fused__native_batch_norm_legit_no_training_15:
	.zero		580
